//
// Generated by NVIDIA NVVM Compiler
//
// Compiler Build ID: CL-36424714
// Cuda compilation tools, release 13.0, V13.0.88
// Based on NVVM 20.0.0
//

.version 9.0
.target sm_100
.address_size 64

	// .globl	_Z11matrix_multPfS_S_

.visible .entry _Z11matrix_multPfS_S_(
	.param .u64 .ptr .align 1 _Z11matrix_multPfS_S__param_0,
	.param .u64 .ptr .align 1 _Z11matrix_multPfS_S__param_1,
	.param .u64 .ptr .align 1 _Z11matrix_multPfS_S__param_2
)
{
	.reg .b32 	%r<25>;
	.reg .b32 	%f<61>;
	.reg .b64 	%rd<47>;

	ld.param.u64 	%rd1, [_Z11matrix_multPfS_S__param_0];
	ld.param.u64 	%rd2, [_Z11matrix_multPfS_S__param_1];
	ld.param.u64 	%rd3, [_Z11matrix_multPfS_S__param_2];
	mov.u32 	%r1, %tid.y;
	mov.u32 	%r2, %ntid.x;
	mul.lo.s32 	%r3, %r1, %r2;
	mov.u32 	%r4, %tid.x;
	add.s32 	%r5, %r3, %r4;
	cvta.to.global.u64 	%rd4, %rd2;
	cvta.to.global.u64 	%rd5, %rd3;
	mul.wide.u32 	%rd6, %r3, 4;
	add.s64 	%rd7, %rd4, %rd6;
	ld.global.f32 	%f1, [%rd7];
	mul.wide.u32 	%rd8, %r4, 4;
	add.s64 	%rd9, %rd5, %rd8;
	ld.global.f32 	%f2, [%rd9];
	fma.rn.f32 	%f3, %f1, %f2, 0f00000000;
	ld.global.f32 	%f4, [%rd7+4];
	add.s32 	%r6, %r2, %r4;
	mul.wide.s32 	%rd10, %r2, 4;
	add.s64 	%rd11, %rd9, %rd10;
	ld.global.f32 	%f5, [%rd11];
	fma.rn.f32 	%f6, %f4, %f5, %f3;
	ld.global.f32 	%f7, [%rd7+8];
	add.s32 	%r7, %r6, %r2;
	add.s64 	%rd12, %rd11, %rd10;
	ld.global.f32 	%f8, [%rd12];
	fma.rn.f32 	%f9, %f7, %f8, %f6;
	ld.global.f32 	%f10, [%rd7+12];
	add.s32 	%r8, %r7, %r2;
	add.s64 	%rd13, %rd12, %rd10;
	ld.global.f32 	%f11, [%rd13];
	fma.rn.f32 	%f12, %f10, %f11, %f9;
	ld.global.f32 	%f13, [%rd7+16];
	add.s32 	%r9, %r8, %r2;
	add.s64 	%rd14, %rd13, %rd10;
	ld.global.f32 	%f14, [%rd14];
	fma.rn.f32 	%f15, %f13, %f14, %f12;
	ld.global.f32 	%f16, [%rd7+20];
	add.s32 	%r10, %r9, %r2;
	add.s64 	%rd15, %rd14, %rd10;
	ld.global.f32 	%f17, [%rd15];
	fma.rn.f32 	%f18, %f16, %f17, %f15;
	ld.global.f32 	%f19, [%rd7+24];
	add.s32 	%r11, %r10, %r2;
	mul.wide.u32 	%rd16, %r11, 4;
	add.s64 	%rd17, %rd5, %rd16;
	ld.global.f32 	%f20, [%rd17];
	fma.rn.f32 	%f21, %f19, %f20, %f18;
	ld.global.f32 	%f22, [%rd7+28];
	add.s32 	%r12, %r11, %r2;
	mul.wide.u32 	%rd18, %r12, 4;
	add.s64 	%rd19, %rd5, %rd18;
	ld.global.f32 	%f23, [%rd19];
	fma.rn.f32 	%f24, %f22, %f23, %f21;
	ld.global.f32 	%f25, [%rd7+32];
	add.s32 	%r13, %r12, %r2;
	mul.wide.u32 	%rd20, %r13, 4;
	add.s64 	%rd21, %rd5, %rd20;
	ld.global.f32 	%f26, [%rd21];
	fma.rn.f32 	%f27, %f25, %f26, %f24;
	ld.global.f32 	%f28, [%rd7+36];
	add.s32 	%r14, %r13, %r2;
	mul.wide.u32 	%rd22, %r14, 4;
	add.s64 	%rd23, %rd5, %rd22;
	ld.global.f32 	%f29, [%rd23];
	fma.rn.f32 	%f30, %f28, %f29, %f27;
	ld.global.f32 	%f31, [%rd7+40];
	add.s32 	%r15, %r14, %r2;
	mul.wide.u32 	%rd24, %r15, 4;
	add.s64 	%rd25, %rd5, %rd24;
	ld.global.f32 	%f32, [%rd25];
	fma.rn.f32 	%f33, %f31, %f32, %f30;
	ld.global.f32 	%f34, [%rd7+44];
	add.s32 	%r16, %r15, %r2;
	mul.wide.u32 	%rd26, %r16, 4;
	add.s64 	%rd27, %rd5, %rd26;
	ld.global.f32 	%f35, [%rd27];
	fma.rn.f32 	%f36, %f34, %f35, %f33;
	ld.global.f32 	%f37, [%rd7+48];
	add.s32 	%r17, %r16, %r2;
	mul.wide.u32 	%rd28, %r17, 4;
	add.s64 	%rd29, %rd5, %rd28;
	ld.global.f32 	%f38, [%rd29];
	fma.rn.f32 	%f39, %f37, %f38, %f36;
	ld.global.f32 	%f40, [%rd7+52];
	add.s32 	%r18, %r17, %r2;
	mul.wide.u32 	%rd30, %r18, 4;
	add.s64 	%rd31, %rd5, %rd30;
	ld.global.f32 	%f41, [%rd31];
	fma.rn.f32 	%f42, %f40, %f41, %f39;
	ld.global.f32 	%f43, [%rd7+56];
	add.s32 	%r19, %r18, %r2;
	mul.wide.u32 	%rd32, %r19, 4;
	add.s64 	%rd33, %rd5, %rd32;
	ld.global.f32 	%f44, [%rd33];
	fma.rn.f32 	%f45, %f43, %f44, %f42;
	ld.global.f32 	%f46, [%rd7+60];
	add.s32 	%r20, %r19, %r2;
	mul.wide.u32 	%rd34, %r20, 4;
	add.s64 	%rd35, %rd5, %rd34;
	ld.global.f32 	%f47, [%rd35];
	fma.rn.f32 	%f48, %f46, %f47, %f45;
	ld.global.f32 	%f49, [%rd7+64];
	add.s32 	%r21, %r20, %r2;
	mul.wide.u32 	%rd36, %r21, 4;
	add.s64 	%rd37, %rd5, %rd36;
	ld.global.f32 	%f50, [%rd37];
	fma.rn.f32 	%f51, %f49, %f50, %f48;
	ld.global.f32 	%f52, [%rd7+68];
	add.s32 	%r22, %r21, %r2;
	mul.wide.u32 	%rd38, %r22, 4;
	add.s64 	%rd39, %rd5, %rd38;
	ld.global.f32 	%f53, [%rd39];
	fma.rn.f32 	%f54, %f52, %f53, %f51;
	ld.global.f32 	%f55, [%rd7+72];
	add.s32 	%r23, %r22, %r2;
	mul.wide.u32 	%rd40, %r23, 4;
	add.s64 	%rd41, %rd5, %rd40;
	ld.global.f32 	%f56, [%rd41];
	fma.rn.f32 	%f57, %f55, %f56, %f54;
	ld.global.f32 	%f58, [%rd7+76];
	add.s32 	%r24, %r23, %r2;
	mul.wide.u32 	%rd42, %r24, 4;
	add.s64 	%rd43, %rd5, %rd42;
	ld.global.f32 	%f59, [%rd43];
	fma.rn.f32 	%f60, %f58, %f59, %f57;
	cvta.to.global.u64 	%rd44, %rd1;
	mul.wide.u32 	%rd45, %r5, 4;
	add.s64 	%rd46, %rd44, %rd45;
	st.global.f32 	[%rd46], %f60;
	ret;

}


// ===== COMPILED SASS (sm_100) =====

	.target	sm_100

	.elftype	@"ET_EXEC"


//--------------------- .note.nv.tkinfo           --------------------------
	.section	.note.nv.tkinfo,"",@"SHT_NOTE"
	.sectionflags	@"SHF_NOTE_NV_TKINFO"
	.tkinfo
        /*0018*/ 	.word	0x00000002
        /*0030*/ 	.string	""
        /*0030*/ 	.string	"ptxas"
        /*0030*/ 	.string	"Cuda compilation tools, release 13.0, V13.0.88"
        /*0030*/ 	.string	"Build cuda_13.0.r13.0/compiler.36424714_0"
        /*0030*/ 	.string	"-arch sm_100 -m 64 "



//--------------------- .note.nv.cuinfo           --------------------------
	.section	.note.nv.cuinfo,"",@"SHT_NOTE"
	.sectionflags	@"SHF_NOTE_NV_CUINFO"
        /*0018*/ 	.short	0x0002
        /*001a*/ 	.short	0x0064
        /*001c*/ 	.short	0x0082
	.zero		2


//--------------------- .nv.info                  --------------------------
	.section	.nv.info,"",@"SHT_CUDA_INFO"
	.align	4


	//----- nvinfo : EIATTR_REGCOUNT
	.align		4
        /*0000*/ 	.byte	0x04, 0x2f
        /*0002*/ 	.short	(.L_1 - .L_0)
	.align		4
.L_0:
        /*0004*/ 	.word	index@(_Z11matrix_multPfS_S_)
        /*0008*/ 	.word	0x00000020


	//----- nvinfo : EIATTR_FRAME_SIZE
	.align		4
.L_1:
        /*000c*/ 	.byte	0x04, 0x11
        /*000e*/ 	.short	(.L_3 - .L_2)
	.align		4
.L_2:
        /*0010*/ 	.word	index@(_Z11matrix_multPfS_S_)
        /*0014*/ 	.word	0x00000000


	//----- nvinfo : EIATTR_MIN_STACK_SIZE
	.align		4
.L_3:
        /*0018*/ 	.byte	0x04, 0x12
        /*001a*/ 	.short	(.L_5 - .L_4)
	.align		4
.L_4:
        /*001c*/ 	.word	index@(_Z11matrix_multPfS_S_)
        /*0020*/ 	.word	0x00000000
.L_5:


//--------------------- .nv.compat                --------------------------
	.section	.nv.compat,"",@"SHT_CUDA_COMPAT_INFO"
	.align	4
        /*0000*/ 	.byte	0x02, 0x09, 0x00, 0x00, 0x02, 0x02, 0x01, 0x00, 0x02, 0x05, 0x05, 0x00, 0x03, 0x07, 0x01, 0x01
        /*0010*/ 	.byte	0x02, 0x03, 0x00, 0x00, 0x02, 0x06, 0x01, 0x00, 0x04, 0x0b, 0x08, 0x00, 0x09, 0x00, 0x00, 0x00
        /*0020*/ 	.byte	0x00, 0x00, 0x00, 0x00


//--------------------- .nv.info._Z11matrix_multPfS_S_ --------------------------
	.section	.nv.info._Z11matrix_multPfS_S_,"",@"SHT_CUDA_INFO"
	.sectionflags	@""
	.align	4


	//----- nvinfo : EIATTR_CUDA_API_VERSION
	.align		4
        /*0000*/ 	.byte	0x04, 0x37
        /*0002*/ 	.short	(.L_7 - .L_6)
.L_6:
        /*0004*/ 	.word	0x00000082


	//----- nvinfo : EIATTR_KPARAM_INFO
	.align		4
.L_7:
        /*0008*/ 	.byte	0x04, 0x17
        /*000a*/ 	.short	(.L_9 - .L_8)
.L_8:
        /*000c*/ 	.word	0x00000000
        /*0010*/ 	.short	0x0002
        /*0012*/ 	.short	0x0010
        /*0014*/ 	.byte	0x00, 0xf5, 0x21, 0x00


	//----- nvinfo : EIATTR_KPARAM_INFO
	.align		4
.L_9:
        /*0018*/ 	.byte	0x04, 0x17
        /*001a*/ 	.short	(.L_11 - .L_10)
.L_10:
        /*001c*/ 	.word	0x00000000
        /*0020*/ 	.short	0x0001
        /*0022*/ 	.short	0x0008
        /*0024*/ 	.byte	0x00, 0xf5, 0x21, 0x00


	//----- nvinfo : EIATTR_KPARAM_INFO
	.align		4
.L_11:
        /*0028*/ 	.byte	0x04, 0x17
        /*002a*/ 	.short	(.L_13 - .L_12)
.L_12:
        /*002c*/ 	.word	0x00000000
        /*0030*/ 	.short	0x0000
        /*0032*/ 	.short	0x0000
        /*0034*/ 	.byte	0x00, 0xf5, 0x21, 0x00


	//----- nvinfo : EIATTR_SPARSE_MMA_MASK
	.align		4
.L_13:
        /*0038*/ 	.byte	0x03, 0x50
        /*003a*/ 	.short	0x0000


	//----- nvinfo : EIATTR_MAXREG_COUNT
	.align		4
        /*003c*/ 	.byte	0x03, 0x1b
        /*003e*/ 	.short	0x00ff


	//----- nvinfo : EIATTR_MERCURY_ISA_VERSION
	.align		4
        /*0040*/ 	.byte	0x03, 0x5f
        /*0042*/ 	.short	0x0101


	//----- nvinfo : EIATTR_VRC_CTA_INIT_COUNT
	.align		4
        /*0044*/ 	.byte	0x02, 0x4a
	.zero		1
	.zero		1


	//----- nvinfo : EIATTR_EXIT_INSTR_OFFSETS
	.align		4
        /*0048*/ 	.byte	0x04, 0x1c
        /*004a*/ 	.short	(.L_15 - .L_14)


	//   ....[0]....
.L_14:
        /*004c*/ 	.word	0x000006d0


	//----- nvinfo : EIATTR_CBANK_PARAM_SIZE
	.align		4
.L_15:
        /*0050*/ 	.byte	0x03, 0x19
        /*0052*/ 	.short	0x0018


	//----- nvinfo : EIATTR_PARAM_CBANK
	.align		4
        /*0054*/ 	.byte	0x04, 0x0a
        /*0056*/ 	.short	(.L_17 - .L_16)
	.align		4
.L_16:
        /*0058*/ 	.word	index@(.nv.constant0._Z11matrix_multPfS_S_)
        /*005c*/ 	.short	0x0380
        /*005e*/ 	.short	0x0018


	//----- nvinfo : EIATTR_SW_WAR
	.align		4
.L_17:
        /*0060*/ 	.byte	0x04, 0x36
        /*0062*/ 	.short	(.L_19 - .L_18)
.L_18:
        /*0064*/ 	.word	0x00000008
.L_19:


//--------------------- .nv.callgraph             --------------------------
	.section	.nv.callgraph,"",@"SHT_CUDA_CALLGRAPH"
	.align	4
	.sectionentsize	8
	.align		4
        /*0000*/ 	.word	0x00000000
	.align		4
        /*0004*/ 	.word	0xffffffff
	.align		4
        /*0008*/ 	.word	0x00000000
	.align		4
        /*000c*/ 	.word	0xfffffffe
	.align		4
        /*0010*/ 	.word	0x00000000
	.align		4
        /*0014*/ 	.word	0xfffffffd
	.align		4
        /*0018*/ 	.word	0x00000000
	.align		4
        /*001c*/ 	.word	0xfffffffc


//--------------------- .text._Z11matrix_multPfS_S_ --------------------------
	.section	.text._Z11matrix_multPfS_S_,"ax",@progbits
	.align	128
        .global         _Z11matrix_multPfS_S_
        .type           _Z11matrix_multPfS_S_,@function
        .size           _Z11matrix_multPfS_S_,(.L_x_1 - _Z11matrix_multPfS_S_)
        .other          _Z11matrix_multPfS_S_,@"STO_CUDA_ENTRY STV_DEFAULT"
_Z11matrix_multPfS_S_:
.text._Z11matrix_multPfS_S_:
[----:B------:R-:W-:Y:S01]  /*0000*/  LDC R1, c[0x0][0x37c] ;  /* 0x0000df00ff017b82 */ /* 0x000fe20000000800 */
[----:B------:R-:W0:Y:S07]  /*0010*/  S2R R0, SR_TID.Y ;  /* 0x0000000000007919 */ /* 0x000e2e0000002200 */
[----:B------:R-:W0:Y:S01]  /*0020*/  LDC R5, c[0x0][0x360] ;  /* 0x0000d800ff057b82 */ /* 0x000e220000000800 */
[----:B------:R-:W1:Y:S01]  /*0030*/  LDCU.64 UR4, c[0x0][0x358] ;  /* 0x00006b00ff0477ac */ /* 0x000e620008000a00 */
[----:B------:R-:W2:Y:S06]  /*0040*/  S2R R2, SR_TID.X ;  /* 0x0000000000027919 */ /* 0x000eac0000002100 */
[----:B------:R-:W2:Y:S08]  /*0050*/  LDC.64 R14, c[0x0][0x390] ;  /* 0x0000e400ff0e7b82 */ /* 0x000eb00000000a00 */
[----:B------:R-:W3:Y:S01]  /*0060*/  LDC.64 R12, c[0x0][0x388] ;  /* 0x0000e200ff0c7b82 */ /* 0x000ee20000000a00 */
[----:B0-----:R-:W-:-:S02]  /*0070*/  IMAD R3, R0, R5, RZ ;  /* 0x0000000500037224 */ /* 0x001fc400078e02ff */
[----:B--2---:R-:W-:-:S04]  /*0080*/  IMAD.WIDE.U32 R16, R2, 0x4, R14 ;  /* 0x0000000402107825 */ /* 0x004fc800078e000e */
[----:B---3--:R-:W-:Y:S01]  /*0090*/  IMAD.WIDE.U32 R12, R3, 0x4, R12 ;  /* 0x00000004030c7825 */ /* 0x008fe200078e000c */
[----:B-1----:R-:W2:Y:S03]  /*00a0*/  LDG.E R9, desc[UR4][R16.64] ;  /* 0x0000000410097981 */ /* 0x002ea6000c1e1900 */
[C---:B------:R-:W-:Y:S01]  /*00b0*/  IMAD.WIDE R18, R5.reuse, 0x4, R16 ;  /* 0x0000000405127825 */ /* 0x040fe200078e0210 */
[----:B------:R-:W2:Y:S04]  /*00c0*/  LDG.E R6, desc[UR4][R12.64] ;  /* 0x000000040c067981 */ /* 0x000ea8000c1e1900 */
[----:B------:R-:W3:Y:S01]  /*00d0*/  LDG.E R11, desc[UR4][R12.64+0x4] ;  /* 0x000004040c0b7981 */ /* 0x000ee2000c1e1900 */
[----:B------:R-:W-:-:S03]  /*00e0*/  IMAD.WIDE R22, R5, 0x4, R18 ;  /* 0x0000000405167825 */ /* 0x000fc600078e0212 */
[----:B------:R-:W3:Y:S04]  /*00f0*/  LDG.E R24, desc[UR4][R18.64] ;  /* 0x0000000412187981 */ /* 0x000ee8000c1e1900 */
[----:B------:R-:W4:Y:S04]  /*0100*/  LDG.E R25, desc[UR4][R12.64+0x8] ;  /* 0x000008040c197981 */ /* 0x000f28000c1e1900 */
[----:B------:R0:W4:Y:S01]  /*0110*/  LDG.E R8, desc[UR4][R22.64] ;  /* 0x0000000416087981 */ /* 0x000122000c1e1900 */
[----:B------:R-:W-:-:S03]  /*0120*/  IADD3 R0, PT, PT, R5, R5, R2 ;  /* 0x0000000505007210 */ /* 0x000fc60007ffe002 */
[----:B------:R-:W5:Y:S04]  /*0130*/  LDG.E R21, desc[UR4][R12.64+0xc] ;  /* 0x00000c040c157981 */ /* 0x000f68000c1e1900 */
[----:B------:R-:W5:Y:S01]  /*0140*/  LDG.E R17, desc[UR4][R12.64+0x10] ;  /* 0x000010040c117981 */ /* 0x000f62000c1e1900 */
[C---:B0-----:R-:W-:Y:S01]  /*0150*/  IMAD.WIDE R22, R5.reuse, 0x4, R22 ;  /* 0x0000000405167825 */ /* 0x041fe200078e0216 */
[C---:B------:R-:W-:Y:S02]  /*0160*/  IADD3 R0, PT, PT, R5.reuse, R0, R5 ;  /* 0x0000000005007210 */ /* 0x040fe40007ffe005 */
[----:B------:R-:W5:Y:S01]  /*0170*/  LDG.E R29, desc[UR4][R12.64+0x14] ;  /* 0x000014040c1d7981 */ /* 0x000f62000c1e1900 */
[----:B------:R-:W-:-:S03]  /*0180*/  IMAD.WIDE R26, R5, 0x4, R22 ;  /* 0x00000004051a7825 */ /* 0x000fc600078e0216 */
[----:B------:R0:W5:Y:S01]  /*0190*/  LDG.E R20, desc[UR4][R22.64] ;  /* 0x0000000416147981 */ /* 0x000162000c1e1900 */
[----:B------:R-:W-:-:S03]  /*01a0*/  IADD3 R0, PT, PT, R5, R0, R5 ;  /* 0x0000000005007210 */ /* 0x000fc60007ffe005 */
[----:B------:R-:W5:Y:S01]  /*01b0*/  LDG.E R10, desc[UR4][R26.64] ;  /* 0x000000041a0a7981 */ /* 0x000f62000c1e1900 */
[----:B------:R-:W-:Y:S01]  /*01c0*/  IMAD.WIDE R18, R5, 0x4, R26 ;  /* 0x0000000405127825 */ /* 0x000fe200078e021a */
[-C--:B------:R-:W-:Y:S02]  /*01d0*/  IADD3 R28, PT, PT, R0, R5.reuse, RZ ;  /* 0x00000005001c7210 */ /* 0x080fe40007ffe0ff */
[----:B------:R-:W5:Y:S04]  /*01e0*/  LDG.E R7, desc[UR4][R12.64+0x18] ;  /* 0x000018040c077981 */ /* 0x000f68000c1e1900 */
[----:B------:R1:W5:Y:S01]  /*01f0*/  LDG.E R16, desc[UR4][R18.64] ;  /* 0x0000000412107981 */ /* 0x000362000c1e1900 */
[C---:B0-----:R-:W-:Y:S01]  /*0200*/  IMAD.WIDE.U32 R22, R28.reuse, 0x4, R14 ;  /* 0x000000041c167825 */ /* 0x041fe200078e000e */
[----:B------:R-:W-:-:S04]  /*0210*/  IADD3 R28, PT, PT, R28, R5, RZ ;  /* 0x000000051c1c7210 */ /* 0x000fc80007ffe0ff */
[----:B------:R0:W5:Y:S01]  /*0220*/  LDG.E R4, desc[UR4][R22.64] ;  /* 0x0000000416047981 */ /* 0x000162000c1e1900 */
[----:B-1----:R-:W-:-:S05]  /*0230*/  IMAD.WIDE.U32 R18, R0, 0x4, R14 ;  /* 0x0000000400127825 */ /* 0x002fca00078e000e */
[----:B------:R1:W5:Y:S01]  /*0240*/  LDG.E R0, desc[UR4][R18.64] ;  /* 0x0000000412007981 */ /* 0x000362000c1e1900 */
[C---:B------:R-:W-:Y:S01]  /*0250*/  IMAD.WIDE.U32 R26, R28.reuse, 0x4, R14 ;  /* 0x000000041c1a7825 */ /* 0x040fe200078e000e */
[----:B0-----:R-:W-:-:S04]  /*0260*/  IADD3 R23, PT, PT, R28, R5, RZ ;  /* 0x000000051c177210 */ /* 0x001fc80007ffe0ff */
[C---:B------:R-:W-:Y:S01]  /*0270*/  IADD3 R28, PT, PT, R23.reuse, R5, RZ ;  /* 0x00000005171c7210 */ /* 0x040fe20007ffe0ff */
[----:B-1----:R-:W-:Y:S02]  /*0280*/  IMAD.WIDE.U32 R18, R23, 0x4, R14 ;  /* 0x0000000417127825 */ /* 0x002fe400078e000e */
[----:B------:R-:W5:Y:S02]  /*0290*/  LDG.E R23, desc[UR4][R12.64+0x24] ;  /* 0x000024040c177981 */ /* 0x000f64000c1e1900 */
[----:B--2---:R-:W-:Y:S02]  /*02a0*/  FFMA R22, R6, R9, RZ ;  /* 0x0000000906167223 */ /* 0x004fe400000000ff */
[----:B------:R-:W2:Y:S04]  /*02b0*/  LDG.E R9, desc[UR4][R12.64+0x1c] ;  /* 0x00001c040c097981 */ /* 0x000ea8000c1e1900 */
[----:B------:R4:W2:Y:S01]  /*02c0*/  LDG.E R6, desc[UR4][R26.64] ;  /* 0x000000041a067981 */ /* 0x0008a2000c1e1900 */
[----:B---3--:R-:W-:-:S03]  /*02d0*/  FFMA R24, R11, R24, R22 ;  /* 0x000000180b187223 */ /* 0x008fc60000000016 */
[----:B------:R-:W3:Y:S04]  /*02e0*/  LDG.E R11, desc[UR4][R12.64+0x20] ;  /* 0x000020040c0b7981 */ /* 0x000ee8000c1e1900 */
[----:B------:R-:W3:Y:S01]  /*02f0*/  LDG.E R22, desc[UR4][R12.64+0x28] ;  /* 0x000028040c167981 */ /* 0x000ee2000c1e1900 */
[----:B----4-:R-:W-:Y:S01]  /*0300*/  FFMA R26, R25, R8, R24 ;  /* 0x00000008191a7223 */ /* 0x010fe20000000018 */
[C---:B------:R-:W-:Y:S02]  /*0310*/  IMAD.WIDE.U32 R24, R28.reuse, 0x4, R14 ;  /* 0x000000041c187825 */ /* 0x040fe400078e000e */
[----:B------:R0:W4:Y:S04]  /*0320*/  LDG.E R8, desc[UR4][R18.64] ;  /* 0x0000000412087981 */ /* 0x000128000c1e1900 */
[----:B------:R-:W4:Y:S01]  /*0330*/  LDG.E R24, desc[UR4][R24.64] ;  /* 0x0000000418187981 */ /* 0x000f22000c1e1900 */
[----:B-----5:R-:W-:Y:S01]  /*0340*/  FFMA R20, R21, R20, R26 ;  /* 0x0000001415147223 */ /* 0x020fe2000000001a */
[----:B------:R-:W-:-:S02]  /*0350*/  IADD3 R21, PT, PT, R28, R5, RZ ;  /* 0x000000051c157210 */ /* 0x000fc40007ffe0ff */
[----:B------:R-:W5:Y:S01]  /*0360*/  LDG.E R25, desc[UR4][R12.64+0x2c] ;  /* 0x00002c040c197981 */ /* 0x000f62000c1e1900 */
[----:B------:R-:W-:Y:S01]  /*0370*/  FFMA R10, R17, R10, R20 ;  /* 0x0000000a110a7223 */ /* 0x000fe20000000014 */
[----:B------:R-:W-:-:S04]  /*0380*/  IADD3 R27, PT, PT, R21, R5, RZ ;  /* 0x00000005151b7210 */ /* 0x000fc80007ffe0ff */
[----:B------:R-:W-:Y:S01]  /*0390*/  IADD3 R26, PT, PT, R27, R5, RZ ;  /* 0x000000051b1a7210 */ /* 0x000fe20007ffe0ff */
[----:B------:R-:W-:Y:S01]  /*03a0*/  FFMA R28, R29, R16, R10 ;  /* 0x000000101d1c7223 */ /* 0x000fe2000000000a */
[----:B------:R-:W-:-:S04]  /*03b0*/  IMAD.WIDE.U32 R16, R21, 0x4, R14 ;  /* 0x0000000415107825 */ /* 0x000fc800078e000e */
[--C-:B0-----:R-:W-:Y:S01]  /*03c0*/  IMAD.WIDE.U32 R18, R27, 0x4, R14.reuse ;  /* 0x000000041b127825 */ /* 0x101fe200078e000e */
[----:B------:R0:W5:Y:S03]  /*03d0*/  LDG.E R10, desc[UR4][R16.64] ;  /* 0x00000004100a7981 */ /* 0x000166000c1e1900 */
[C---:B------:R-:W-:Y:S01]  /*03e0*/  IMAD.WIDE.U32 R20, R26.reuse, 0x4, R14 ;  /* 0x000000041a147825 */ /* 0x040fe200078e000e */
[-C--:B------:R-:W-:Y:S01]  /*03f0*/  IADD3 R26, PT, PT, R26, R5.reuse, RZ ;  /* 0x000000051a1a7210 */ /* 0x080fe20007ffe0ff */
[----:B------:R-:W5:Y:S02]  /*0400*/  LDG.E R18, desc[UR4][R18.64] ;  /* 0x0000000412127981 */ /* 0x000f64000c1e1900 */
[----:B------:R-:W-:Y:S01]  /*0410*/  FFMA R0, R7, R0, R28 ;  /* 0x0000000007007223 */ /* 0x000fe2000000001c */
[C---:B------:R-:W-:Y:S01]  /*0420*/  IADD3 R7, PT, PT, R26.reuse, R5, RZ ;  /* 0x000000051a077210 */ /* 0x040fe20007ffe0ff */
[--C-:B------:R-:W-:Y:S01]  /*0430*/  IMAD.WIDE.U32 R26, R26, 0x4, R14.reuse ;  /* 0x000000041a1a7825 */ /* 0x100fe200078e000e */
[----:B------:R-:W5:Y:S03]  /*0440*/  LDG.E R20, desc[UR4][R20.64] ;  /* 0x0000000414147981 */ /* 0x000f66000c1e1900 */
[----:B0-----:R-:W-:Y:S01]  /*0450*/  IMAD.WIDE.U32 R16, R7, 0x4, R14 ;  /* 0x0000000407107825 */ /* 0x001fe200078e000e */
[----:B------:R-:W5:Y:S04]  /*0460*/  LDG.E R19, desc[UR4][R12.64+0x38] ;  /* 0x000038040c137981 */ /* 0x000f68000c1e1900 */
[----:B------:R-:W5:Y:S04]  /*0470*/  LDG.E R26, desc[UR4][R26.64] ;  /* 0x000000041a1a7981 */ /* 0x000f68000c1e1900 */
[----:B------:R-:W5:Y:S04]  /*0480*/  LDG.E R16, desc[UR4][R16.64] ;  /* 0x0000000410107981 */ /* 0x000f68000c1e1900 */
[----:B------:R-:W5:Y:S04]  /*0490*/  LDG.E R21, desc[UR4][R12.64+0x3c] ;  /* 0x00003c040c157981 */ /* 0x000f68000c1e1900 */
[----:B------:R-:W5:Y:S04]  /*04a0*/  LDG.E R27, desc[UR4][R12.64+0x40] ;  /* 0x000040040c1b7981 */ /* 0x000f68000c1e1900 */
[----:B------:R-:W5:Y:S01]  /*04b0*/  LDG.E R17, desc[UR4][R12.64+0x48] ;  /* 0x000048040c117981 */ /* 0x000f62000c1e1900 */
[----:B--2---:R-:W-:-:S03]  /*04c0*/  FFMA R4, R9, R4, R0 ;  /* 0x0000000409047223 */ /* 0x004fc60000000000 */
[----:B------:R-:W2:Y:S01]  /*04d0*/  LDG.E R9, desc[UR4][R12.64+0x30] ;  /* 0x000030040c097981 */ /* 0x000ea2000c1e1900 */
[-C--:B------:R-:W-:Y:S01]  /*04e0*/  IADD3 R0, PT, PT, R7, R5.reuse, RZ ;  /* 0x0000000507007210 */ /* 0x080fe20007ffe0ff */
[----:B---3--:R-:W-:Y:S02]  /*04f0*/  FFMA R4, R11, R6, R4 ;  /* 0x000000060b047223 */ /* 0x008fe40000000004 */
[----:B------:R-:W3:Y:S02]  /*0500*/  LDG.E R11, desc[UR4][R12.64+0x34] ;  /* 0x000034040c0b7981 */ /* 0x000ee4000c1e1900 */
[C---:B------:R-:W-:Y:S01]  /*0510*/  IMAD.WIDE.U32 R6, R0.reuse, 0x4, R14 ;  /* 0x0000000400067825 */ /* 0x040fe200078e000e */
[----:B------:R-:W-:-:S03]  /*0520*/  IADD3 R0, PT, PT, R0, R5, RZ ;  /* 0x0000000500007210 */ /* 0x000fc60007ffe0ff */
[----:B----4-:R-:W-:Y:S01]  /*0530*/  FFMA R23, R23, R8, R4 ;  /* 0x0000000817177223 */ /* 0x010fe20000000004 */
[-C--:B------:R-:W-:Y:S01]  /*0540*/  IADD3 R4, PT, PT, R0, R5.reuse, RZ ;  /* 0x0000000500047210 */ /* 0x080fe20007ffe0ff */
[----:B------:R-:W4:Y:S02]  /*0550*/  LDG.E R6, desc[UR4][R6.64] ;  /* 0x0000000406067981 */ /* 0x000f24000c1e1900 */
[----:B------:R-:W-:Y:S01]  /*0560*/  FFMA R24, R22, R24, R23 ;  /* 0x0000001816187223 */ /* 0x000fe20000000017 */
[--C-:B------:R-:W-:Y:S01]  /*0570*/  IMAD.WIDE.U32 R22, R0, 0x4, R14.reuse ;  /* 0x0000000400167825 */ /* 0x100fe200078e000e */
[C---:B------:R-:W-:Y:S01]  /*0580*/  IADD3 R29, PT, PT, R4.reuse, R5, RZ ;  /* 0x00000005041d7210 */ /* 0x040fe20007ffe0ff */
[----:B------:R-:W4:Y:S02]  /*0590*/  LDG.E R0, desc[UR4][R12.64+0x44] ;  /* 0x000044040c007981 */ /* 0x000f24000c1e1900 */
[--C-:B------:R-:W-:Y:S02]  /*05a0*/  IMAD.WIDE.U32 R4, R4, 0x4, R14.reuse ;  /* 0x0000000404047825 */ /* 0x100fe400078e000e */
[----:B------:R-:W4:Y:S02]  /*05b0*/  LDG.E R23, desc[UR4][R22.64] ;  /* 0x0000000416177981 */ /* 0x000f24000c1e1900 */
[----:B------:R-:W-:-:S02]  /*05c0*/  IMAD.WIDE.U32 R14, R29, 0x4, R14 ;  /* 0x000000041d0e7825 */ /* 0x000fc400078e000e */
[----:B------:R-:W4:Y:S04]  /*05d0*/  LDG.E R4, desc[UR4][R4.64] ;  /* 0x0000000404047981 */ /* 0x000f28000c1e1900 */
[----:B------:R-:W4:Y:S04]  /*05e0*/  LDG.E R7, desc[UR4][R12.64+0x4c] ;  /* 0x00004c040c077981 */ /* 0x000f28000c1e1900 */
[----:B------:R-:W4:Y:S01]  /*05f0*/  LDG.E R14, desc[UR4][R14.64] ;  /* 0x000000040e0e7981 */ /* 0x000f22000c1e1900 */
[----:B-----5:R-:W-:Y:S01]  /*0600*/  FFMA R10, R25, R10, R24 ;  /* 0x0000000a190a7223 */ /* 0x020fe20000000018 */
[----:B------:R-:W-:-:S03]  /*0610*/  IADD3 R3, PT, PT, R3, R2, RZ ;  /* 0x0000000203037210 */ /* 0x000fc60007ffe0ff */
[----:B--2---:R-:W-:Y:S02]  /*0620*/  FFMA R10, R9, R18, R10 ;  /* 0x00000012090a7223 */ /* 0x004fe4000000000a */
[----:B------:R-:W0:Y:S02]  /*0630*/  LDC.64 R8, c[0x0][0x380] ;  /* 0x0000e000ff087b82 */ /* 0x000e240000000a00 */
[----:B---3--:R-:W-:-:S04]  /*0640*/  FFMA R10, R11, R20, R10 ;  /* 0x000000140b0a7223 */ /* 0x008fc8000000000a */
[----:B------:R-:W-:-:S04]  /*0650*/  FFMA R10, R19, R26, R10 ;  /* 0x0000001a130a7223 */ /* 0x000fc8000000000a */
[----:B------:R-:W-:-:S04]  /*0660*/  FFMA R10, R21, R16, R10 ;  /* 0x00000010150a7223 */ /* 0x000fc8000000000a */
[----:B----4-:R-:W-:-:S04]  /*0670*/  FFMA R27, R27, R6, R10 ;  /* 0x000000061b1b7223 */ /* 0x010fc8000000000a */
[----:B------:R-:W-:-:S04]  /*0680*/  FFMA R0, R0, R23, R27 ;  /* 0x0000001700007223 */ /* 0x000fc8000000001b */
[----:B------:R-:W-:Y:S01]  /*0690*/  FFMA R0, R17, R4, R0 ;  /* 0x0000000411007223 */ /* 0x000fe20000000000 */
[----:B0-----:R-:W-:-:S04]  /*06a0*/  IMAD.WIDE.U32 R8, R3, 0x4, R8 ;  /* 0x0000000403087825 */ /* 0x001fc800078e0008 */
[----:B------:R-:W-:-:S05]  /*06b0*/  FFMA R7, R7, R14, R0 ;  /* 0x0000000e07077223 */ /* 0x000fca0000000000 */
[----:B------:R-:W-:Y:S01]  /*06c0*/  STG.E desc[UR4][R8.64], R7 ;  /* 0x0000000708007986 */ /* 0x000fe2000c101904 */
[----:B------:R-:W-:Y:S05]  /*06d0*/  EXIT ;  /* 0x000000000000794d */ /* 0x000fea0003800000 */
.L_x_0:
[----:B------:R-:W-:-:S00]  /*06e0*/  BRA `(.L_x_0) ;  /* 0xfffffffc00fc7947 */ /* 0x000fc0000383ffff */
[----:B------:R-:W-:-:S00]  /*06f0*/  NOP ;  /* 0x0000000000007918 */ /* 0x000fc00000000000 */
        /* <DEDUP_REMOVED lines=8> */
.L_x_1:


//--------------------- .nv.shared.reserved.0     --------------------------
	.section	.nv.shared.reserved.0,"aw",@nobits
	.weak		__nv_reservedSMEM_offset_0_alias
	.size		__nv_reservedSMEM_offset_0_alias, 0, 64
	.other		__nv_reservedSMEM_offset_0_alias,@"STO_CUDA_RESERVED_SHARED STV_DEFAULT"
__nv_reservedSMEM_offset_0_alias:
	.zero		0
	.zero		64


//--------------------- .nv.constant0._Z11matrix_multPfS_S_ --------------------------
	.section	.nv.constant0._Z11matrix_multPfS_S_,"a",@progbits
	.sectionflags	@""
	.align	4
.nv.constant0._Z11matrix_multPfS_S_:
	.zero		920


//--------------------- SYMBOLS --------------------------

	.type		.nv.reservedSmem.offset0,@object
	.size		.nv.reservedSmem.offset0,0x4
